	.headerflags	@"EF_CUDA_TEXMODE_UNIFIED EF_CUDA_64BIT_ADDRESS EF_CUDA_ACCELERATORS EF_CUDA_SM90 EF_CUDA_VIRTUAL_SM(EF_CUDA_SM90)"
	.elftype	@"ET_EXEC"


//--------------------- .nv.info                  --------------------------
	.section	.nv.info,"",@"SHT_CUDA_INFO"
	.align	4


	//----- nvinfo : EIATTR_REGCOUNT
	.align		4
        /*0000*/ 	.byte	0x04, 0x2f
        /*0002*/ 	.short	(.L_1 - .L_0)
	.align		4
.L_0:
        /*0004*/ 	.word	index@(triton_per_fused_mse_loss_0)
        /*0008*/ 	.word	0x0000000f


	//----- nvinfo : EIATTR_MIN_STACK_SIZE
	.align		4
.L_1:
        /*000c*/ 	.byte	0x04, 0x12
        /*000e*/ 	.short	(.L_3 - .L_2)
	.align		4
.L_2:
        /*0010*/ 	.word	index@(triton_per_fused_mse_loss_0)
        /*0014*/ 	.word	0x00000000


	//----- nvinfo : EIATTR_FRAME_SIZE
	.align		4
.L_3:
        /*0018*/ 	.byte	0x04, 0x11
        /*001a*/ 	.short	(.L_5 - .L_4)
	.align		4
.L_4:
        /*001c*/ 	.word	index@(triton_per_fused_mse_loss_0)
        /*0020*/ 	.word	0x00000000


	//----- nvinfo : EIATTR_MIN_STACK_SIZE
	.align		4
.L_5:
        /*0024*/ 	.byte	0x04, 0x12
        /*0026*/ 	.short	(.L_7 - .L_6)
	.align		4
.L_6:
        /*0028*/ 	.word	index@(triton_per_fused_mse_loss_0)
        /*002c*/ 	.word	0x00000000
.L_7:


//--------------------- .nv.info.triton_per_fused_mse_loss_0 --------------------------
	.section	.nv.info.triton_per_fused_mse_loss_0,"",@"SHT_CUDA_INFO"
	.sectionflags	@""
	.align	4


	//----- nvinfo : EIATTR_CUDA_API_VERSION
	.align		4
        /*0000*/ 	.byte	0x04, 0x37
        /*0002*/ 	.short	(.L_9 - .L_8)
.L_8:
        /*0004*/ 	.word	0x0000007c


	//----- nvinfo : EIATTR_KPARAM_INFO
	.align		4
.L_9:
        /*0008*/ 	.byte	0x04, 0x17
        /*000a*/ 	.short	(.L_11 - .L_10)
.L_10:
        /*000c*/ 	.word	0x00000000
        /*0010*/ 	.short	0x0003
        /*0012*/ 	.short	0x0018
        /*0014*/ 	.byte	0x00, 0xf0, 0x11, 0x00


	//----- nvinfo : EIATTR_KPARAM_INFO
	.align		4
.L_11:
        /*0018*/ 	.byte	0x04, 0x17
        /*001a*/ 	.short	(.L_13 - .L_12)
.L_12:
        /*001c*/ 	.word	0x00000000
        /*0020*/ 	.short	0x0002
        /*0022*/ 	.short	0x0010
        /*0024*/ 	.byte	0x00, 0xf4, 0x21, 0x00


	//----- nvinfo : EIATTR_KPARAM_INFO
	.align		4
.L_13:
        /*0028*/ 	.byte	0x04, 0x17
        /*002a*/ 	.short	(.L_15 - .L_14)
.L_14:
        /*002c*/ 	.word	0x00000000
        /*0030*/ 	.short	0x0001
        /*0032*/ 	.short	0x0008
        /*0034*/ 	.byte	0x00, 0xf4, 0x21, 0x00


	//----- nvinfo : EIATTR_KPARAM_INFO
	.align		4
.L_15:
        /*0038*/ 	.byte	0x04, 0x17
        /*003a*/ 	.short	(.L_17 - .L_16)
.L_16:
        /*003c*/ 	.word	0x00000000
        /*0040*/ 	.short	0x0000
        /*0042*/ 	.short	0x0000
        /*0044*/ 	.byte	0x00, 0xf4, 0x21, 0x00


	//----- nvinfo : EIATTR_SPARSE_MMA_MASK
	.align		4
.L_17:
        /*0048*/ 	.byte	0x03, 0x50
        /*004a*/ 	.short	0x0000


	//----- nvinfo : EIATTR_MAXREG_COUNT
	.align		4
        /*004c*/ 	.byte	0x03, 0x1b
        /*004e*/ 	.short	0x00ff


	//----- nvinfo : EIATTR_COOP_GROUP_MASK_REGIDS
	.align		4
        /*0050*/ 	.byte	0x04, 0x29
        /*0052*/ 	.short	(.L_19 - .L_18)


	//   ....[0]....
.L_18:
        /*0054*/ 	.word	0xffffffff


	//   ....[1]....
        /*0058*/ 	.word	0xffffffff


	//   ....[2]....
        /*005c*/ 	.word	0xffffffff


	//   ....[3]....
        /*0060*/ 	.word	0xffffffff


	//   ....[4]....
        /*0064*/ 	.word	0xffffffff


	//   ....[5]....
        /*0068*/ 	.word	0xffffffff


	//----- nvinfo : EIATTR_COOP_GROUP_INSTR_OFFSETS
	.align		4
.L_19:
        /*006c*/ 	.byte	0x04, 0x28
        /*006e*/ 	.short	(.L_21 - .L_20)


	//   ....[0]....
.L_20:
        /*0070*/ 	.word	0x00000120


	//   ....[1]....
        /*0074*/ 	.word	0x00000140


	//   ....[2]....
        /*0078*/ 	.word	0x00000170


	//   ....[3]....
        /*007c*/ 	.word	0x000001b0


	//   ....[4]....
        /*0080*/ 	.word	0x000001d0


	//   ....[5]....
        /*0084*/ 	.word	0x00000240


	//----- nvinfo : EIATTR_EXIT_INSTR_OFFSETS
	.align		4
.L_21:
        /*0088*/ 	.byte	0x04, 0x1c
        /*008a*/ 	.short	(.L_23 - .L_22)


	//   ....[0]....
.L_22:
        /*008c*/ 	.word	0x000002b0


	//   ....[1]....
        /*0090*/ 	.word	0x000002f0


	//----- nvinfo : EIATTR_REQNTID
	.align		4
.L_23:
        /*0094*/ 	.byte	0x04, 0x10
        /*0096*/ 	.short	(.L_25 - .L_24)
.L_24:
        /*0098*/ 	.word	0x00000040
        /*009c*/ 	.word	0x00000001
        /*00a0*/ 	.word	0x00000001


	//----- nvinfo : EIATTR_CBANK_PARAM_SIZE
	.align		4
.L_25:
        /*00a4*/ 	.byte	0x03, 0x19
        /*00a6*/ 	.short	0x001c


	//----- nvinfo : EIATTR_PARAM_CBANK
	.align		4
        /*00a8*/ 	.byte	0x04, 0x0a
        /*00aa*/ 	.short	(.L_27 - .L_26)
	.align		4
.L_26:
        /*00ac*/ 	.word	index@(.nv.constant0.triton_per_fused_mse_loss_0)
        /*00b0*/ 	.short	0x0210
        /*00b2*/ 	.short	0x001c


	//----- nvinfo : EIATTR_SW_WAR
	.align		4
.L_27:
        /*00b4*/ 	.byte	0x04, 0x36
        /*00b6*/ 	.short	(.L_29 - .L_28)
.L_28:
        /*00b8*/ 	.word	0x00000008
.L_29:


//--------------------- .nv.callgraph             --------------------------
	.section	.nv.callgraph,"",@"SHT_CUDA_CALLGRAPH"
	.align	4
	.sectionentsize	8
	.align		4
        /*0000*/ 	.word	0x00000000
	.align		4
        /*0004*/ 	.word	0xffffffff
	.align		4
        /*0008*/ 	.word	0x00000000
	.align		4
        /*000c*/ 	.word	0xfffffffe
	.align		4
        /*0010*/ 	.word	0x00000000
	.align		4
        /*0014*/ 	.word	0xfffffffd
	.align		4
        /*0018*/ 	.word	0x00000000
	.align		4
        /*001c*/ 	.word	0xfffffffc


//--------------------- .text.triton_per_fused_mse_loss_0 --------------------------
	.section	.text.triton_per_fused_mse_loss_0,"ax",@progbits
	.sectionflags	@"SHF_BARRIERS=1"
	.align	128
        .global         triton_per_fused_mse_loss_0
        .type           triton_per_fused_mse_loss_0,@function
        .size           triton_per_fused_mse_loss_0,(.L_x_1 - triton_per_fused_mse_loss_0)
        .other          triton_per_fused_mse_loss_0,@"STO_CUDA_ENTRY STV_DEFAULT"
triton_per_fused_mse_loss_0:
.text.triton_per_fused_mse_loss_0:
[----:B------:R-:W0:Y:S02]  /*0000*/  LDC R1, c[0x0][0x28] ;  /* 0x00000a00ff017b82 */ /* 0x000e240000000800 */
[----:B------:R-:W1:Y:S01]  /*0010*/  S2R R11, SR_TID.X ;  /* 0x00000000000b7919 */ /* 0x000e620000002100 */
[----:B------:R-:W2:Y:S01]  /*0020*/  LDC.64 R4, c[0x0][0x218] ;  /* 0x00008600ff047b82 */ /* 0x000ea20000000a00 */
[----:B------:R-:W-:-:S07]  /*0030*/  ULDC.64 UR6, c[0x0][0x208] ;  /* 0x0000820000067ab9 */ /* 0x000fce0000000a00 */
[----:B------:R-:W3:Y:S01]  /*0040*/  LDC.64 R6, c[0x0][0x220] ;  /* 0x00008800ff067b82 */ /* 0x000ee20000000a00 */
[----:B-1----:R-:W-:-:S05]  /*0050*/  LOP3.LUT R0, R11, 0x3f, RZ, 0xc0, !PT ;  /* 0x0000003f0b007812 */ /* 0x002fca00078ec0ff */
[----:B--2---:R-:W-:-:S04]  /*0060*/  IMAD.WIDE.U32 R4, R0, 0x4, R4 ;  /* 0x0000000400047825 */ /* 0x004fc800078e0004 */
[----:B---3--:R-:W-:Y:S02]  /*0070*/  IMAD.WIDE.U32 R6, R0, 0x4, R6 ;  /* 0x0000000400067825 */ /* 0x008fe400078e0006 */
[----:B------:R-:W2:Y:S04]  /*0080*/  LDG.E R4, desc[UR6][R4.64+0x400] ;  /* 0x0004000604047981 */ /* 0x000ea8000c1e1900 */
[----:B------:R1:W2:Y:S01]  /*0090*/  LDG.E R7, desc[UR6][R6.64+0x400] ;  /* 0x0004000606077981 */ /* 0x0002a2000c1e1900 */
[----:B------:R-:W3:Y:S01]  /*00a0*/  S2UR UR5, SR_CgaCtaId ;  /* 0x00000000000579c3 */ /* 0x000ee20000008800 */
[C---:B------:R-:W-:Y:S01]  /*00b0*/  LOP3.LUT P0, RZ, R11.reuse, 0x1f, RZ, 0xc0, !PT ;  /* 0x0000001f0bff7812 */ /* 0x040fe2000780c0ff */
[----:B------:R-:W-:Y:S01]  /*00c0*/  UMOV UR4, 0x400 ;  /* 0x0000040000047882 */ /* 0x000fe20000000000 */
[----:B------:R-:W-:-:S02]  /*00d0*/  ISETP.GE.AND P1, PT, R11, 0x2, PT ;  /* 0x000000020b00780c */ /* 0x000fc40003f26270 */
[----:B-1----:R-:W-:Y:S01]  /*00e0*/  LOP3.LUT R6, R11, 0x1, RZ, 0xc0, !PT ;  /* 0x000000010b067812 */ /* 0x002fe200078ec0ff */
[----:B---3--:R-:W-:Y:S01]  /*00f0*/  UPRMT UR4, UR5, 0x654, UR4 ;  /* 0x0000065405047896 */ /* 0x008fe20008000004 */
[----:B--2---:R-:W-:-:S04]  /*0100*/  FADD R3, R4, -R7 ;  /* 0x8000000704037221 */ /* 0x004fc80000000000 */
[----:B------:R-:W-:-:S06]  /*0110*/  FMUL R8, R3, R3 ;  /* 0x0000000303087220 */ /* 0x000fcc0000400000 */
[----:B------:R-:W1:Y:S02]  /*0120*/  SHFL.BFLY PT, R8, R8, 0x10, 0x1f ;  /* 0x0e001f0008087f89 */ /* 0x000e6400000e0000 */
[----:B-1----:R-:W-:-:S05]  /*0130*/  FFMA R3, R3, R3, R8 ;  /* 0x0000000303037223 */ /* 0x002fca0000000008 */
[----:B------:R-:W1:Y:S02]  /*0140*/  SHFL.BFLY PT, R10, R3, 0x8, 0x1f ;  /* 0x0d001f00030a7f89 */ /* 0x000e6400000e0000 */
[----:B-1----:R-:W-:Y:S01]  /*0150*/  FADD R10, R3, R10 ;  /* 0x0000000a030a7221 */ /* 0x002fe20000000000 */
[----:B------:R-:W-:-:S04]  /*0160*/  SHF.R.U32.HI R3, RZ, 0x3, R11 ;  /* 0x00000003ff037819 */ /* 0x000fc8000001160b */
[----:B------:R-:W1:Y:S01]  /*0170*/  SHFL.BFLY PT, R9, R10, 0x4, 0x1f ;  /* 0x0c801f000a097f89 */ /* 0x000e6200000e0000 */
[----:B------:R-:W-:Y:S02]  /*0180*/  LOP3.LUT R4, R3, 0x4, RZ, 0xc0, !PT ;  /* 0x0000000403047812 */ /* 0x000fe400078ec0ff */
[----:B------:R-:W-:Y:S01]  /*0190*/  LEA R3, R11, UR4, 0x2 ;  /* 0x000000040b037c11 */ /* 0x000fe2000f8e10ff */
[----:B-1----:R-:W-:-:S05]  /*01a0*/  FADD R9, R10, R9 ;  /* 0x000000090a097221 */ /* 0x002fca0000000000 */
[----:B------:R-:W1:Y:S02]  /*01b0*/  SHFL.BFLY PT, R12, R9, 0x2, 0x1f ;  /* 0x0c401f00090c7f89 */ /* 0x000e6400000e0000 */
[----:B-1----:R-:W-:-:S05]  /*01c0*/  FADD R12, R9, R12 ;  /* 0x0000000c090c7221 */ /* 0x002fca0000000000 */
[----:B------:R-:W1:Y:S02]  /*01d0*/  SHFL.BFLY PT, R5, R12, 0x1, 0x1f ;  /* 0x0c201f000c057f89 */ /* 0x000e6400000e0000 */
[----:B-1----:R-:W-:-:S05]  /*01e0*/  FADD R5, R12, R5 ;  /* 0x000000050c057221 */ /* 0x002fca0000000000 */
[----:B------:R-:W-:Y:S01]  /*01f0*/  @!P0 STS [R4+UR4], R5 ;  /* 0x0000000504008988 */ /* 0x000fe20008000804 */
[----:B------:R-:W-:Y:S01]  /*0200*/  BAR.SYNC.DEFER_BLOCKING 0x0 ;  /* 0x0000000000007b1d */ /* 0x000fe20000010000 */
[----:B------:R-:W-:-:S04]  /*0210*/  ISETP.NE.U32.AND P0, PT, R6, 0x1, PT ;  /* 0x000000010600780c */ /* 0x000fc80003f05070 */
[----:B------:R-:W-:Y:S01]  /*0220*/  ISETP.LT.AND P0, PT, R11, 0x2, P0 ;  /* 0x000000020b00780c */ /* 0x000fe20000701270 */
[----:B------:R-:W1:Y:S04]  /*0230*/  @!P1 LDS R2, [R3] ;  /* 0x0000000003029984 */ /* 0x000e680000000800 */
[----:B-1----:R-:W1:Y:S02]  /*0240*/  SHFL.BFLY PT, R7, R2, 0x1, 0x1f ;  /* 0x0c201f0002077f89 */ /* 0x002e6400000e0000 */
[----:B-1----:R-:W-:-:S06]  /*0250*/  FADD R6, R2, R7 ;  /* 0x0000000702067221 */ /* 0x002fcc0000000000 */
[----:B------:R1:W-:Y:S01]  /*0260*/  @P0 STS [R3], R6 ;  /* 0x0000000603000388 */ /* 0x0003e20000000800 */
[----:B------:R-:W-:Y:S01]  /*0270*/  BAR.SYNC.DEFER_BLOCKING 0x0 ;  /* 0x0000000000007b1d */ /* 0x000fe20000010000 */
[----:B------:R-:W-:-:S05]  /*0280*/  ISETP.NE.AND P0, PT, R0, RZ, PT ;  /* 0x000000ff0000720c */ /* 0x000fca0003f05270 */
[----:B------:R-:W2:Y:S02]  /*0290*/  LDS R7, [UR4] ;  /* 0x00000004ff077984 */ /* 0x000ea40008000800 */
[----:B------:R-:W-:Y:S06]  /*02a0*/  BAR.SYNC.DEFER_BLOCKING 0x0 ;  /* 0x0000000000007b1d */ /* 0x000fec0000010000 */
[----:B-1----:R-:W-:Y:S05]  /*02b0*/  @P0 EXIT ;  /* 0x000000000000094d */ /* 0x002fea0003800000 */
[----:B------:R-:W0:Y:S01]  /*02c0*/  LDC.64 R2, c[0x0][0x210] ;  /* 0x00008400ff027b82 */ /* 0x000e220000000a00 */
[----:B--2---:R-:W-:-:S05]  /*02d0*/  FMUL R7, R7, 0.015625 ;  /* 0x3c80000007077820 */ /* 0x004fca0000400000 */
[----:B0-----:R-:W-:Y:S01]  /*02e0*/  STG.E desc[UR6][R2.64], R7 ;  /* 0x0000000702007986 */ /* 0x001fe2000c101906 */
[----:B------:R-:W-:Y:S05]  /*02f0*/  EXIT ;  /* 0x000000000000794d */ /* 0x000fea0003800000 */
.L_x_0:
[----:B------:R-:W-:-:S00]  /*0300*/  BRA `(.L_x_0) ;  /* 0xfffffffc00fc7947 */ /* 0x000fc0000383ffff */
[----:B------:R-:W-:-:S00]  /*0310*/  NOP ;  /* 0x0000000000007918 */ /* 0x000fc00000000000 */
        /* <DEDUP_REMOVED lines=14> */
.L_x_1:


//--------------------- .nv.shared.triton_per_fused_mse_loss_0 --------------------------
	.section	.nv.shared.triton_per_fused_mse_loss_0,"aw",@nobits
	.sectionflags	@""
	.align	16
	.zero		1024


//--------------------- .nv.constant0.triton_per_fused_mse_loss_0 --------------------------
	.section	.nv.constant0.triton_per_fused_mse_loss_0,"a",@progbits
	.sectionflags	@""
	.align	4
.nv.constant0.triton_per_fused_mse_loss_0:
	.zero		556
